//
// Generated by NVIDIA NVVM Compiler
//
// Compiler Build ID: CL-36424714
// Cuda compilation tools, release 13.0, V13.0.88
// Based on NVVM 20.0.0
//

.version 9.0
.target sm_100
.address_size 64

	// .globl	_Z22upsample_linear_kernelPKfPfiiii

.visible .entry _Z22upsample_linear_kernelPKfPfiiii(
	.param .u64 .ptr .align 1 _Z22upsample_linear_kernelPKfPfiiii_param_0,
	.param .u64 .ptr .align 1 _Z22upsample_linear_kernelPKfPfiiii_param_1,
	.param .u32 _Z22upsample_linear_kernelPKfPfiiii_param_2,
	.param .u32 _Z22upsample_linear_kernelPKfPfiiii_param_3,
	.param .u32 _Z22upsample_linear_kernelPKfPfiiii_param_4,
	.param .u32 _Z22upsample_linear_kernelPKfPfiiii_param_5
)
{
	.reg .pred 	%p<6>;
	.reg .b32 	%r<28>;
	.reg .b32 	%f<10>;
	.reg .b64 	%rd<9>;

	ld.param.u64 	%rd1, [_Z22upsample_linear_kernelPKfPfiiii_param_0];
	ld.param.u64 	%rd2, [_Z22upsample_linear_kernelPKfPfiiii_param_1];
	ld.param.u32 	%r7, [_Z22upsample_linear_kernelPKfPfiiii_param_2];
	ld.param.u32 	%r8, [_Z22upsample_linear_kernelPKfPfiiii_param_3];
	ld.param.u32 	%r5, [_Z22upsample_linear_kernelPKfPfiiii_param_4];
	ld.param.u32 	%r6, [_Z22upsample_linear_kernelPKfPfiiii_param_5];
	mov.u32 	%r9, %ctaid.x;
	mov.u32 	%r10, %ntid.x;
	mov.u32 	%r11, %tid.x;
	mad.lo.s32 	%r1, %r9, %r10, %r11;
	mov.u32 	%r12, %ctaid.y;
	mov.u32 	%r13, %ntid.y;
	mov.u32 	%r14, %tid.y;
	mad.lo.s32 	%r15, %r12, %r13, %r14;
	mov.u32 	%r16, %ctaid.z;
	mov.u32 	%r17, %ntid.z;
	mov.u32 	%r18, %tid.z;
	mad.lo.s32 	%r3, %r16, %r17, %r18;
	mul.lo.s32 	%r19, %r6, %r5;
	setp.ge.s32 	%p1, %r1, %r19;
	setp.ge.s32 	%p2, %r15, %r8;
	or.pred  	%p3, %p1, %p2;
	setp.ge.s32 	%p4, %r3, %r7;
	or.pred  	%p5, %p4, %p3;
	@%p5 bra 	$L__BB0_2;
	cvta.to.global.u64 	%rd3, %rd1;
	cvta.to.global.u64 	%rd4, %rd2;
	div.s32 	%r20, %r1, %r6;
	mul.lo.s32 	%r21, %r20, %r6;
	sub.s32 	%r22, %r1, %r21;
	cvt.rn.f32.s32 	%f1, %r22;
	cvt.rn.f32.s32 	%f2, %r6;
	div.rn.f32 	%f3, %f1, %f2;
	mov.f32 	%f4, 0f3F800000;
	sub.f32 	%f5, %f4, %f3;
	mul.lo.s32 	%r23, %r8, %r3;
	mul.lo.s32 	%r24, %r5, %r15;
	mad.lo.s32 	%r25, %r23, %r5, %r24;
	add.s32 	%r26, %r20, %r25;
	mul.wide.s32 	%rd5, %r26, 4;
	add.s64 	%rd6, %rd3, %rd5;
	ld.global.f32 	%f6, [%rd6];
	mul.f32 	%f7, %f6, %f5;
	ld.global.f32 	%f8, [%rd6+4];
	fma.rn.f32 	%f9, %f3, %f8, %f7;
	mad.lo.s32 	%r27, %r25, %r6, %r1;
	mul.wide.s32 	%rd7, %r27, 4;
	add.s64 	%rd8, %rd4, %rd7;
	st.global.f32 	[%rd8], %f9;
$L__BB0_2:
	ret;

}
	// .globl	_Z15bce_loss_kernelPKfS0_Pfiii
.visible .entry _Z15bce_loss_kernelPKfS0_Pfiii(
	.param .u64 .ptr .align 1 _Z15bce_loss_kernelPKfS0_Pfiii_param_0,
	.param .u64 .ptr .align 1 _Z15bce_loss_kernelPKfS0_Pfiii_param_1,
	.param .u64 .ptr .align 1 _Z15bce_loss_kernelPKfS0_Pfiii_param_2,
	.param .u32 _Z15bce_loss_kernelPKfS0_Pfiii_param_3,
	.param .u32 _Z15bce_loss_kernelPKfS0_Pfiii_param_4,
	.param .u32 _Z15bce_loss_kernelPKfS0_Pfiii_param_5
)
{
	.reg .pred 	%p<8>;
	.reg .b32 	%r<18>;
	.reg .b32 	%f<56>;
	.reg .b64 	%rd<10>;

	ld.param.u64 	%rd1, [_Z15bce_loss_kernelPKfS0_Pfiii_param_0];
	ld.param.u64 	%rd2, [_Z15bce_loss_kernelPKfS0_Pfiii_param_1];
	ld.param.u64 	%rd3, [_Z15bce_loss_kernelPKfS0_Pfiii_param_2];
	ld.param.u32 	%r2, [_Z15bce_loss_kernelPKfS0_Pfiii_param_3];
	ld.param.u32 	%r3, [_Z15bce_loss_kernelPKfS0_Pfiii_param_4];
	ld.param.u32 	%r4, [_Z15bce_loss_kernelPKfS0_Pfiii_param_5];
	mov.u32 	%r5, %ctaid.x;
	mov.u32 	%r6, %ntid.x;
	mov.u32 	%r7, %tid.x;
	mad.lo.s32 	%r1, %r5, %r6, %r7;
	mul.lo.s32 	%r8, %r3, %r2;
	mul.lo.s32 	%r9, %r8, %r4;
	setp.ge.s32 	%p1, %r1, %r9;
	@%p1 bra 	$L__BB1_2;
	cvta.to.global.u64 	%rd4, %rd1;
	cvta.to.global.u64 	%rd5, %rd2;
	cvta.to.global.u64 	%rd6, %rd3;
	mul.wide.s32 	%rd7, %r1, 4;
	add.s64 	%rd8, %rd4, %rd7;
	ld.global.f32 	%f1, [%rd8];
	add.s64 	%rd9, %rd5, %rd7;
	ld.global.f32 	%f2, [%rd9];
	max.f32 	%f3, %f1, 0f33D6BF95;
	min.f32 	%f4, %f3, 0f3F7FFFFE;
	neg.f32 	%f5, %f2;
	setp.lt.f32 	%p2, %f4, 0f00800000;
	mul.f32 	%f6, %f4, 0f4B000000;
	selp.f32 	%f7, %f6, %f4, %p2;
	selp.f32 	%f8, 0fC1B80000, 0f00000000, %p2;
	mov.b32 	%r10, %f7;
	add.s32 	%r11, %r10, -1059760811;
	and.b32  	%r12, %r11, -8388608;
	sub.s32 	%r13, %r10, %r12;
	mov.b32 	%f9, %r13;
	cvt.rn.f32.s32 	%f10, %r12;
	fma.rn.f32 	%f11, %f10, 0f34000000, %f8;
	add.f32 	%f12, %f9, 0fBF800000;
	fma.rn.f32 	%f13, %f12, 0fBE055027, 0f3E1039F6;
	fma.rn.f32 	%f14, %f13, %f12, 0fBDF8CDCC;
	fma.rn.f32 	%f15, %f14, %f12, 0f3E0F2955;
	fma.rn.f32 	%f16, %f15, %f12, 0fBE2AD8B9;
	fma.rn.f32 	%f17, %f16, %f12, 0f3E4CED0B;
	fma.rn.f32 	%f18, %f17, %f12, 0fBE7FFF22;
	fma.rn.f32 	%f19, %f18, %f12, 0f3EAAAA78;
	fma.rn.f32 	%f20, %f19, %f12, 0fBF000000;
	mul.f32 	%f21, %f12, %f20;
	fma.rn.f32 	%f22, %f21, %f12, %f12;
	fma.rn.f32 	%f23, %f11, 0f3F317218, %f22;
	setp.gt.u32 	%p3, %r10, 2139095039;
	fma.rn.f32 	%f24, %f7, 0f7F800000, 0f7F800000;
	selp.f32 	%f25, %f24, %f23, %p3;
	setp.eq.f32 	%p4, %f7, 0f00000000;
	selp.f32 	%f26, 0fFF800000, %f25, %p4;
	mul.f32 	%f27, %f26, %f5;
	mov.f32 	%f28, 0f3F800000;
	sub.f32 	%f29, %f28, %f2;
	sub.f32 	%f30, %f28, %f4;
	setp.lt.f32 	%p5, %f30, 0f00800000;
	mul.f32 	%f31, %f30, 0f4B000000;
	selp.f32 	%f32, %f31, %f30, %p5;
	selp.f32 	%f33, 0fC1B80000, 0f00000000, %p5;
	mov.b32 	%r14, %f32;
	add.s32 	%r15, %r14, -1059760811;
	and.b32  	%r16, %r15, -8388608;
	sub.s32 	%r17, %r14, %r16;
	mov.b32 	%f34, %r17;
	cvt.rn.f32.s32 	%f35, %r16;
	fma.rn.f32 	%f36, %f35, 0f34000000, %f33;
	add.f32 	%f37, %f34, 0fBF800000;
	fma.rn.f32 	%f38, %f37, 0fBE055027, 0f3E1039F6;
	fma.rn.f32 	%f39, %f38, %f37, 0fBDF8CDCC;
	fma.rn.f32 	%f40, %f39, %f37, 0f3E0F2955;
	fma.rn.f32 	%f41, %f40, %f37, 0fBE2AD8B9;
	fma.rn.f32 	%f42, %f41, %f37, 0f3E4CED0B;
	fma.rn.f32 	%f43, %f42, %f37, 0fBE7FFF22;
	fma.rn.f32 	%f44, %f43, %f37, 0f3EAAAA78;
	fma.rn.f32 	%f45, %f44, %f37, 0fBF000000;
	mul.f32 	%f46, %f37, %f45;
	fma.rn.f32 	%f47, %f46, %f37, %f37;
	fma.rn.f32 	%f48, %f36, 0f3F317218, %f47;
	setp.gt.u32 	%p6, %r14, 2139095039;
	fma.rn.f32 	%f49, %f32, 0f7F800000, 0f7F800000;
	selp.f32 	%f50, %f49, %f48, %p6;
	setp.eq.f32 	%p7, %f32, 0f00000000;
	selp.f32 	%f51, 0fFF800000, %f50, %p7;
	mul.f32 	%f52, %f29, %f51;
	sub.f32 	%f53, %f27, %f52;
	ld.global.f32 	%f54, [%rd6];
	add.f32 	%f55, %f54, %f53;
	st.global.f32 	[%rd6], %f55;
$L__BB1_2:
	ret;

}


// ===== COMPILED SASS (sm_100) =====

	.target	sm_100

	.elftype	@"ET_EXEC"


//--------------------- .note.nv.tkinfo           --------------------------
	.section	.note.nv.tkinfo,"",@"SHT_NOTE"
	.sectionflags	@"SHF_NOTE_NV_TKINFO"
	.tkinfo
        /*0018*/ 	.word	0x00000002
        /*0030*/ 	.string	""
        /*0030*/ 	.string	"ptxas"
        /*0030*/ 	.string	"Cuda compilation tools, release 13.0, V13.0.88"
        /*0030*/ 	.string	"Build cuda_13.0.r13.0/compiler.36424714_0"
        /*0030*/ 	.string	"-arch sm_100 -m 64 "



//--------------------- .note.nv.cuinfo           --------------------------
	.section	.note.nv.cuinfo,"",@"SHT_NOTE"
	.sectionflags	@"SHF_NOTE_NV_CUINFO"
        /*0018*/ 	.short	0x0002
        /*001a*/ 	.short	0x0064
        /*001c*/ 	.short	0x0082
	.zero		2


//--------------------- .nv.info                  --------------------------
	.section	.nv.info,"",@"SHT_CUDA_INFO"
	.align	4


	//----- nvinfo : EIATTR_REGCOUNT
	.align		4
        /*0000*/ 	.byte	0x04, 0x2f
        /*0002*/ 	.short	(.L_1 - .L_0)
	.align		4
.L_0:
        /*0004*/ 	.word	index@(_Z22upsample_linear_kernelPKfPfiiii)
        /*0008*/ 	.word	0x00000014


	//----- nvinfo : EIATTR_FRAME_SIZE
	.align		4
.L_1:
        /*000c*/ 	.byte	0x04, 0x11
        /*000e*/ 	.short	(.L_3 - .L_2)
	.align		4
.L_2:
        /*0010*/ 	.word	index@($__internal_0_$__cuda_sm3x_div_rn_noftz_f32_slowpath)
        /*0014*/ 	.word	0x00000000


	//----- nvinfo : EIATTR_FRAME_SIZE
	.align		4
.L_3:
        /*0018*/ 	.byte	0x04, 0x11
        /*001a*/ 	.short	(.L_5 - .L_4)
	.align		4
.L_4:
        /*001c*/ 	.word	index@(_Z22upsample_linear_kernelPKfPfiiii)
        /*0020*/ 	.word	0x00000000


	//----- nvinfo : EIATTR_REGCOUNT
	.align		4
.L_5:
        /*0024*/ 	.byte	0x04, 0x2f
        /*0026*/ 	.short	(.L_7 - .L_6)
	.align		4
.L_6:
        /*0028*/ 	.word	index@(_Z15bce_loss_kernelPKfS0_Pfiii)
        /*002c*/ 	.word	0x00000012


	//----- nvinfo : EIATTR_FRAME_SIZE
	.align		4
.L_7:
        /*0030*/ 	.byte	0x04, 0x11
        /*0032*/ 	.short	(.L_9 - .L_8)
	.align		4
.L_8:
        /*0034*/ 	.word	index@(_Z15bce_loss_kernelPKfS0_Pfiii)
        /*0038*/ 	.word	0x00000000


	//----- nvinfo : EIATTR_MIN_STACK_SIZE
	.align		4
.L_9:
        /*003c*/ 	.byte	0x04, 0x12
        /*003e*/ 	.short	(.L_11 - .L_10)
	.align		4
.L_10:
        /*0040*/ 	.word	index@(_Z15bce_loss_kernelPKfS0_Pfiii)
        /*0044*/ 	.word	0x00000000


	//----- nvinfo : EIATTR_MIN_STACK_SIZE
	.align		4
.L_11:
        /*0048*/ 	.byte	0x04, 0x12
        /*004a*/ 	.short	(.L_13 - .L_12)
	.align		4
.L_12:
        /*004c*/ 	.word	index@(_Z22upsample_linear_kernelPKfPfiiii)
        /*0050*/ 	.word	0x00000000
.L_13:


//--------------------- .nv.compat                --------------------------
	.section	.nv.compat,"",@"SHT_CUDA_COMPAT_INFO"
	.align	4
        /*0000*/ 	.byte	0x02, 0x09, 0x00, 0x00, 0x02, 0x02, 0x01, 0x00, 0x02, 0x05, 0x05, 0x00, 0x03, 0x07, 0x01, 0x01
        /*0010*/ 	.byte	0x02, 0x03, 0x00, 0x00, 0x02, 0x06, 0x01, 0x00, 0x04, 0x0b, 0x08, 0x00, 0x01, 0x00, 0x00, 0x00
        /*0020*/ 	.byte	0x00, 0x00, 0x00, 0x00


//--------------------- .nv.info._Z15bce_loss_kernelPKfS0_Pfiii --------------------------
	.section	.nv.info._Z15bce_loss_kernelPKfS0_Pfiii,"",@"SHT_CUDA_INFO"
	.sectionflags	@""
	.align	4


	//----- nvinfo : EIATTR_CUDA_API_VERSION
	.align		4
        /*0000*/ 	.byte	0x04, 0x37
        /*0002*/ 	.short	(.L_15 - .L_14)
.L_14:
        /*0004*/ 	.word	0x00000082


	//----- nvinfo : EIATTR_KPARAM_INFO
	.align		4
.L_15:
        /*0008*/ 	.byte	0x04, 0x17
        /*000a*/ 	.short	(.L_17 - .L_16)
.L_16:
        /*000c*/ 	.word	0x00000000
        /*0010*/ 	.short	0x0005
        /*0012*/ 	.short	0x0020
        /*0014*/ 	.byte	0x00, 0xf0, 0x11, 0x00


	//----- nvinfo : EIATTR_KPARAM_INFO
	.align		4
.L_17:
        /*0018*/ 	.byte	0x04, 0x17
        /*001a*/ 	.short	(.L_19 - .L_18)
.L_18:
        /*001c*/ 	.word	0x00000000
        /*0020*/ 	.short	0x0004
        /*0022*/ 	.short	0x001c
        /*0024*/ 	.byte	0x00, 0xf0, 0x11, 0x00


	//----- nvinfo : EIATTR_KPARAM_INFO
	.align		4
.L_19:
        /*0028*/ 	.byte	0x04, 0x17
        /*002a*/ 	.short	(.L_21 - .L_20)
.L_20:
        /*002c*/ 	.word	0x00000000
        /*0030*/ 	.short	0x0003
        /*0032*/ 	.short	0x0018
        /*0034*/ 	.byte	0x00, 0xf0, 0x11, 0x00


	//----- nvinfo : EIATTR_KPARAM_INFO
	.align		4
.L_21:
        /*0038*/ 	.byte	0x04, 0x17
        /*003a*/ 	.short	(.L_23 - .L_22)
.L_22:
        /*003c*/ 	.word	0x00000000
        /*0040*/ 	.short	0x0002
        /*0042*/ 	.short	0x0010
        /*0044*/ 	.byte	0x00, 0xf5, 0x21, 0x00


	//----- nvinfo : EIATTR_KPARAM_INFO
	.align		4
.L_23:
        /*0048*/ 	.byte	0x04, 0x17
        /*004a*/ 	.short	(.L_25 - .L_24)
.L_24:
        /*004c*/ 	.word	0x00000000
        /*0050*/ 	.short	0x0001
        /*0052*/ 	.short	0x0008
        /*0054*/ 	.byte	0x00, 0xf5, 0x21, 0x00


	//----- nvinfo : EIATTR_KPARAM_INFO
	.align		4
.L_25:
        /*0058*/ 	.byte	0x04, 0x17
        /*005a*/ 	.short	(.L_27 - .L_26)
.L_26:
        /*005c*/ 	.word	0x00000000
        /*0060*/ 	.short	0x0000
        /*0062*/ 	.short	0x0000
        /*0064*/ 	.byte	0x00, 0xf5, 0x21, 0x00


	//----- nvinfo : EIATTR_SPARSE_MMA_MASK
	.align		4
.L_27:
        /*0068*/ 	.byte	0x03, 0x50
        /*006a*/ 	.short	0x0000


	//----- nvinfo : EIATTR_MAXREG_COUNT
	.align		4
        /*006c*/ 	.byte	0x03, 0x1b
        /*006e*/ 	.short	0x00ff


	//----- nvinfo : EIATTR_MERCURY_ISA_VERSION
	.align		4
        /*0070*/ 	.byte	0x03, 0x5f
        /*0072*/ 	.short	0x0101


	//----- nvinfo : EIATTR_VRC_CTA_INIT_COUNT
	.align		4
        /*0074*/ 	.byte	0x02, 0x4a
	.zero		1
	.zero		1


	//----- nvinfo : EIATTR_EXIT_INSTR_OFFSETS
	.align		4
        /*0078*/ 	.byte	0x04, 0x1c
        /*007a*/ 	.short	(.L_29 - .L_28)


	//   ....[0]....
.L_28:
        /*007c*/ 	.word	0x000000a0


	//   ....[1]....
        /*0080*/ 	.word	0x000004f0


	//----- nvinfo : EIATTR_CBANK_PARAM_SIZE
	.align		4
.L_29:
        /*0084*/ 	.byte	0x03, 0x19
        /*0086*/ 	.short	0x0024


	//----- nvinfo : EIATTR_PARAM_CBANK
	.align		4
        /*0088*/ 	.byte	0x04, 0x0a
        /*008a*/ 	.short	(.L_31 - .L_30)
	.align		4
.L_30:
        /*008c*/ 	.word	index@(.nv.constant0._Z15bce_loss_kernelPKfS0_Pfiii)
        /*0090*/ 	.short	0x0380
        /*0092*/ 	.short	0x0024


	//----- nvinfo : EIATTR_SW_WAR
	.align		4
.L_31:
        /*0094*/ 	.byte	0x04, 0x36
        /*0096*/ 	.short	(.L_33 - .L_32)
.L_32:
        /*0098*/ 	.word	0x00000008
.L_33:


//--------------------- .nv.info._Z22upsample_linear_kernelPKfPfiiii --------------------------
	.section	.nv.info._Z22upsample_linear_kernelPKfPfiiii,"",@"SHT_CUDA_INFO"
	.sectionflags	@""
	.align	4


	//----- nvinfo : EIATTR_CUDA_API_VERSION
	.align		4
        /*0000*/ 	.byte	0x04, 0x37
        /*0002*/ 	.short	(.L_35 - .L_34)
.L_34:
        /*0004*/ 	.word	0x00000082


	//----- nvinfo : EIATTR_KPARAM_INFO
	.align		4
.L_35:
        /*0008*/ 	.byte	0x04, 0x17
        /*000a*/ 	.short	(.L_37 - .L_36)
.L_36:
        /*000c*/ 	.word	0x00000000
        /*0010*/ 	.short	0x0005
        /*0012*/ 	.short	0x001c
        /*0014*/ 	.byte	0x00, 0xf0, 0x11, 0x00


	//----- nvinfo : EIATTR_KPARAM_INFO
	.align		4
.L_37:
        /*0018*/ 	.byte	0x04, 0x17
        /*001a*/ 	.short	(.L_39 - .L_38)
.L_38:
        /*001c*/ 	.word	0x00000000
        /*0020*/ 	.short	0x0004
        /*0022*/ 	.short	0x0018
        /*0024*/ 	.byte	0x00, 0xf0, 0x11, 0x00


	//----- nvinfo : EIATTR_KPARAM_INFO
	.align		4
.L_39:
        /*0028*/ 	.byte	0x04, 0x17
        /*002a*/ 	.short	(.L_41 - .L_40)
.L_40:
        /*002c*/ 	.word	0x00000000
        /*0030*/ 	.short	0x0003
        /*0032*/ 	.short	0x0014
        /*0034*/ 	.byte	0x00, 0xf0, 0x11, 0x00


	//----- nvinfo : EIATTR_KPARAM_INFO
	.align		4
.L_41:
        /*0038*/ 	.byte	0x04, 0x17
        /*003a*/ 	.short	(.L_43 - .L_42)
.L_42:
        /*003c*/ 	.word	0x00000000
        /*0040*/ 	.short	0x0002
        /*0042*/ 	.short	0x0010
        /*0044*/ 	.byte	0x00, 0xf0, 0x11, 0x00


	//----- nvinfo : EIATTR_KPARAM_INFO
	.align		4
.L_43:
        /*0048*/ 	.byte	0x04, 0x17
        /*004a*/ 	.short	(.L_45 - .L_44)
.L_44:
        /*004c*/ 	.word	0x00000000
        /*0050*/ 	.short	0x0001
        /*0052*/ 	.short	0x0008
        /*0054*/ 	.byte	0x00, 0xf5, 0x21, 0x00


	//----- nvinfo : EIATTR_KPARAM_INFO
	.align		4
.L_45:
        /*0058*/ 	.byte	0x04, 0x17
        /*005a*/ 	.short	(.L_47 - .L_46)
.L_46:
        /*005c*/ 	.word	0x00000000
        /*0060*/ 	.short	0x0000
        /*0062*/ 	.short	0x0000
        /*0064*/ 	.byte	0x00, 0xf5, 0x21, 0x00


	//----- nvinfo : EIATTR_SPARSE_MMA_MASK
	.align		4
.L_47:
        /*0068*/ 	.byte	0x03, 0x50
        /*006a*/ 	.short	0x0000


	//----- nvinfo : EIATTR_MAXREG_COUNT
	.align		4
        /*006c*/ 	.byte	0x03, 0x1b
        /*006e*/ 	.short	0x00ff


	//----- nvinfo : EIATTR_MERCURY_ISA_VERSION
	.align		4
        /*0070*/ 	.byte	0x03, 0x5f
        /*0072*/ 	.short	0x0101


	//----- nvinfo : EIATTR_VRC_CTA_INIT_COUNT
	.align		4
        /*0074*/ 	.byte	0x02, 0x4a
	.zero		1
	.zero		1


	//----- nvinfo : EIATTR_EXIT_INSTR_OFFSETS
	.align		4
        /*0078*/ 	.byte	0x04, 0x1c
        /*007a*/ 	.short	(.L_49 - .L_48)


	//   ....[0]....
.L_48:
        /*007c*/ 	.word	0x00000130


	//   ....[1]....
        /*0080*/ 	.word	0x000004e0


	//----- nvinfo : EIATTR_CRS_STACK_SIZE
	.align		4
.L_49:
        /*0084*/ 	.byte	0x04, 0x1e
        /*0086*/ 	.short	(.L_51 - .L_50)
.L_50:
        /*0088*/ 	.word	0x00000000


	//----- nvinfo : EIATTR_CBANK_PARAM_SIZE
	.align		4
.L_51:
        /*008c*/ 	.byte	0x03, 0x19
        /*008e*/ 	.short	0x0020


	//----- nvinfo : EIATTR_PARAM_CBANK
	.align		4
        /*0090*/ 	.byte	0x04, 0x0a
        /*0092*/ 	.short	(.L_53 - .L_52)
	.align		4
.L_52:
        /*0094*/ 	.word	index@(.nv.constant0._Z22upsample_linear_kernelPKfPfiiii)
        /*0098*/ 	.short	0x0380
        /*009a*/ 	.short	0x0020


	//----- nvinfo : EIATTR_SW_WAR
	.align		4
.L_53:
        /*009c*/ 	.byte	0x04, 0x36
        /*009e*/ 	.short	(.L_55 - .L_54)
.L_54:
        /*00a0*/ 	.word	0x00000008
.L_55:


//--------------------- .nv.callgraph             --------------------------
	.section	.nv.callgraph,"",@"SHT_CUDA_CALLGRAPH"
	.align	4
	.sectionentsize	8
	.align		4
        /*0000*/ 	.word	0x00000000
	.align		4
        /*0004*/ 	.word	0xffffffff
	.align		4
        /*0008*/ 	.word	0x00000000
	.align		4
        /*000c*/ 	.word	0xfffffffe
	.align		4
        /*0010*/ 	.word	0x00000000
	.align		4
        /*0014*/ 	.word	0xfffffffd
	.align		4
        /*0018*/ 	.word	0x00000000
	.align		4
        /*001c*/ 	.word	0xfffffffc


//--------------------- .text._Z15bce_loss_kernelPKfS0_Pfiii --------------------------
	.section	.text._Z15bce_loss_kernelPKfS0_Pfiii,"ax",@progbits
	.align	128
        .global         _Z15bce_loss_kernelPKfS0_Pfiii
        .type           _Z15bce_loss_kernelPKfS0_Pfiii,@function
        .size           _Z15bce_loss_kernelPKfS0_Pfiii,(.L_x_16 - _Z15bce_loss_kernelPKfS0_Pfiii)
        .other          _Z15bce_loss_kernelPKfS0_Pfiii,@"STO_CUDA_ENTRY STV_DEFAULT"
_Z15bce_loss_kernelPKfS0_Pfiii:
.text._Z15bce_loss_kernelPKfS0_Pfiii:
[----:B------:R-:W-:Y:S01]  /*0000*/  LDC R1, c[0x0][0x37c] ;  /* 0x0000df00ff017b82 */ /* 0x000fe20000000800 */
[----:B------:R-:W0:Y:S07]  /*0010*/  S2R R0, SR_TID.X ;  /* 0x0000000000007919 */ /* 0x000e2e0000002100 */
[----:B------:R-:W0:Y:S01]  /*0020*/  S2UR UR7, SR_CTAID.X ;  /* 0x00000000000779c3 */ /* 0x000e220000002500 */
[----:B------:R-:W1:Y:S01]  /*0030*/  LDCU.64 UR4, c[0x0][0x398] ;  /* 0x00007300ff0477ac */ /* 0x000e620008000a00 */
[----:B------:R-:W2:Y:S06]  /*0040*/  LDCU UR6, c[0x0][0x3a0] ;  /* 0x00007400ff0677ac */ /* 0x000eac0008000800 */
[----:B------:R-:W0:Y:S01]  /*0050*/  LDC R5, c[0x0][0x360] ;  /* 0x0000d800ff057b82 */ /* 0x000e220000000800 */
[----:B-1----:R-:W-:-:S04]  /*0060*/  UIMAD UR4, UR5, UR4, URZ ;  /* 0x00000004050472a4 */ /* 0x002fc8000f8e02ff */
[----:B--2---:R-:W-:Y:S01]  /*0070*/  UIMAD UR4, UR4, UR6, URZ ;  /* 0x00000006040472a4 */ /* 0x004fe2000f8e02ff */
[----:B0-----:R-:W-:-:S05]  /*0080*/  IMAD R5, R5, UR7, R0 ;  /* 0x0000000705057c24 */ /* 0x001fca000f8e0200 */
[----:B------:R-:W-:-:S13]  /*0090*/  ISETP.GE.AND P0, PT, R5, UR4, PT ;  /* 0x0000000405007c0c */ /* 0x000fda000bf06270 */
[----:B------:R-:W-:Y:S05]  /*00a0*/  @P0 EXIT ;  /* 0x000000000000094d */ /* 0x000fea0003800000 */
[----:B------:R-:W0:Y:S01]  /*00b0*/  LDC.64 R6, c[0x0][0x380] ;  /* 0x0000e000ff067b82 */ /* 0x000e220000000a00 */
[----:B------:R-:W1:Y:S07]  /*00c0*/  LDCU.64 UR4, c[0x0][0x358] ;  /* 0x00006b00ff0477ac */ /* 0x000e6e0008000a00 */
[----:B------:R-:W2:Y:S01]  /*00d0*/  LDC.64 R8, c[0x0][0x388] ;  /* 0x0000e200ff087b82 */ /* 0x000ea20000000a00 */
[----:B0-----:R-:W-:-:S06]  /*00e0*/  IMAD.WIDE R6, R5, 0x4, R6 ;  /* 0x0000000405067825 */ /* 0x001fcc00078e0206 */
[----:B-1----:R-:W3:Y:S01]  /*00f0*/  LDG.E R6, desc[UR4][R6.64] ;  /* 0x0000000406067981 */ /* 0x002ee2000c1e1900 */
[----:B------:R-:W0:Y:S01]  /*0100*/  LDC.64 R2, c[0x0][0x390] ;  /* 0x0000e400ff027b82 */ /* 0x000e220000000a00 */
[----:B--2---:R-:W-:-:S05]  /*0110*/  IMAD.WIDE R8, R5, 0x4, R8 ;  /* 0x0000000405087825 */ /* 0x004fca00078e0208 */
[----:B------:R1:W2:Y:S04]  /*0120*/  LDG.E R4, desc[UR4][R8.64] ;  /* 0x0000000408047981 */ /* 0x0002a8000c1e1900 */
[----:B0-----:R-:W4:Y:S01]  /*0130*/  LDG.E R0, desc[UR4][R2.64] ;  /* 0x0000000402007981 */ /* 0x001f22000c1e1900 */
[----:B---3--:R-:W-:-:S04]  /*0140*/  FMNMX R5, R6, 1.0000000116860974231e-07, !PT ;  /* 0x33d6bf9506057809 */ /* 0x008fc80007800000 */
[----:B------:R-:W-:-:S04]  /*0150*/  FMNMX R10, R5, 0.99999988079071044922, PT ;  /* 0x3f7ffffe050a7809 */ /* 0x000fc80003800000 */
[C---:B------:R-:W-:Y:S01]  /*0160*/  FSETP.GEU.AND P0, PT, R10.reuse, 1.175494350822287508e-38, PT ;  /* 0x008000000a00780b */ /* 0x040fe20003f0e000 */
[C---:B------:R-:W-:Y:S01]  /*0170*/  FADD R5, -R10.reuse, 1 ;  /* 0x3f8000000a057421 */ /* 0x040fe20000000100 */
[----:B------:R-:W-:-:S04]  /*0180*/  FMUL R11, R10, 8388608 ;  /* 0x4b0000000a0b7820 */ /* 0x000fc80000400000 */
[----:B------:R-:W-:Y:S02]  /*0190*/  FSETP.GEU.AND P1, PT, R5, 1.175494350822287508e-38, PT ;  /* 0x008000000500780b */ /* 0x000fe40003f2e000 */
[----:B------:R-:W-:Y:S01]  /*01a0*/  FSEL R6, R11, R10, !P0 ;  /* 0x0000000a0b067208 */ /* 0x000fe20004000000 */
[----:B------:R-:W-:-:S03]  /*01b0*/  HFMA2 R11, -RZ, RZ, 1.5048828125, 33.21875 ;  /* 0x3e055027ff0b7431 */ /* 0x000fc600000001ff */
[----:B-1----:R-:W-:-:S04]  /*01c0*/  IADD3 R9, PT, PT, R6, -0x3f2aaaab, RZ ;  /* 0xc0d5555506097810 */ /* 0x002fc80007ffe0ff */
[----:B------:R-:W-:-:S03]  /*01d0*/  LOP3.LUT R9, R9, 0xff800000, RZ, 0xc0, !PT ;  /* 0xff80000009097812 */ /* 0x000fc600078ec0ff */
[----:B------:R-:W-:Y:S01]  /*01e0*/  @!P1 FMUL R5, R5, 8388608 ;  /* 0x4b00000005059820 */ /* 0x000fe20000400000 */
[----:B------:R-:W-:-:S04]  /*01f0*/  IADD3 R8, PT, PT, R6, -R9, RZ ;  /* 0x8000000906087210 */ /* 0x000fc80007ffe0ff */
[C---:B------:R-:W-:Y:S01]  /*0200*/  IADD3 R10, PT, PT, R5.reuse, -0x3f2aaaab, RZ ;  /* 0xc0d55555050a7810 */ /* 0x040fe20007ffe0ff */
[----:B------:R-:W-:Y:S01]  /*0210*/  FADD R8, R8, -1 ;  /* 0xbf80000008087421 */ /* 0x000fe20000000000 */
[----:B------:R-:W-:Y:S02]  /*0220*/  FSETP.NEU.AND P2, PT, R5, RZ, PT ;  /* 0x000000ff0500720b */ /* 0x000fe40003f4d000 */
[----:B------:R-:W-:-:S04]  /*0230*/  LOP3.LUT R10, R10, 0xff800000, RZ, 0xc0, !PT ;  /* 0xff8000000a0a7812 */ /* 0x000fc800078ec0ff */
[-C--:B------:R-:W-:Y:S02]  /*0240*/  IADD3 R7, PT, PT, R5, -R10.reuse, RZ ;  /* 0x8000000a05077210 */ /* 0x080fe40007ffe0ff */
[----:B------:R-:W-:Y:S02]  /*0250*/  I2FP.F32.S32 R15, R10 ;  /* 0x0000000a000f7245 */ /* 0x000fe40000201400 */
[----:B------:R-:W-:Y:S01]  /*0260*/  I2FP.F32.S32 R10, R9 ;  /* 0x00000009000a7245 */ /* 0x000fe20000201400 */
[----:B------:R-:W-:-:S04]  /*0270*/  FADD R7, R7, -1 ;  /* 0xbf80000007077421 */ /* 0x000fc80000000000 */
[-C--:B------:R-:W-:Y:S01]  /*0280*/  FFMA R12, R7, -R11.reuse, 0.14084610342979431152 ;  /* 0x3e1039f6070c7423 */ /* 0x080fe2000000080b */
[----:B------:R-:W-:-:S03]  /*0290*/  FFMA R11, R8, -R11, 0.14084610342979431152 ;  /* 0x3e1039f6080b7423 */ /* 0x000fc6000000080b */
[----:B------:R-:W-:Y:S01]  /*02a0*/  FFMA R12, R7, R12, -0.12148627638816833496 ;  /* 0xbdf8cdcc070c7423 */ /* 0x000fe2000000000c */
[----:B------:R-:W-:-:S03]  /*02b0*/  FFMA R11, R8, R11, -0.12148627638816833496 ;  /* 0xbdf8cdcc080b7423 */ /* 0x000fc6000000000b */
[----:B------:R-:W-:Y:S01]  /*02c0*/  FFMA R12, R7, R12, 0.13980610668659210205 ;  /* 0x3e0f2955070c7423 */ /* 0x000fe2000000000c */
[----:B------:R-:W-:-:S03]  /*02d0*/  FFMA R11, R8, R11, 0.13980610668659210205 ;  /* 0x3e0f2955080b7423 */ /* 0x000fc6000000000b */
[----:B------:R-:W-:Y:S01]  /*02e0*/  FFMA R12, R7, R12, -0.16684235632419586182 ;  /* 0xbe2ad8b9070c7423 */ /* 0x000fe2000000000c */
[----:B------:R-:W-:-:S03]  /*02f0*/  FFMA R11, R8, R11, -0.16684235632419586182 ;  /* 0xbe2ad8b9080b7423 */ /* 0x000fc6000000000b */
[----:B------:R-:W-:Y:S01]  /*0300*/  FFMA R12, R7, R12, 0.20012299716472625732 ;  /* 0x3e4ced0b070c7423 */ /* 0x000fe2000000000c */
[----:B------:R-:W-:-:S03]  /*0310*/  FFMA R11, R8, R11, 0.20012299716472625732 ;  /* 0x3e4ced0b080b7423 */ /* 0x000fc6000000000b */
[C---:B------:R-:W-:Y:S01]  /*0320*/  FFMA R12, R7.reuse, R12, -0.24999669194221496582 ;  /* 0xbe7fff22070c7423 */ /* 0x040fe2000000000c */
[C---:B------:R-:W-:Y:S01]  /*0330*/  FFMA R13, R8.reuse, R11, -0.24999669194221496582 ;  /* 0xbe7fff22080d7423 */ /* 0x040fe2000000000b */
[----:B------:R-:W-:Y:S02]  /*0340*/  FSEL R11, RZ, -23, P0 ;  /* 0xc1b80000ff0b7808 */ /* 0x000fe40000000000 */
[C---:B------:R-:W-:Y:S01]  /*0350*/  FFMA R14, R7.reuse, R12, 0.33333182334899902344 ;  /* 0x3eaaaa78070e7423 */ /* 0x040fe2000000000c */
[----:B------:R-:W-:Y:S01]  /*0360*/  FFMA R13, R8, R13, 0.33333182334899902344 ;  /* 0x3eaaaa78080d7423 */ /* 0x000fe2000000000d */
[----:B------:R-:W-:Y:S01]  /*0370*/  FSEL R12, RZ, -23, P1 ;  /* 0xc1b80000ff0c7808 */ /* 0x000fe20000800000 */
[----:B------:R-:W-:Y:S01]  /*0380*/  FFMA R10, R10, 1.1920928955078125e-07, R11 ;  /* 0x340000000a0a7823 */ /* 0x000fe2000000000b */
[----:B------:R-:W-:Y:S01]  /*0390*/  FFMA R14, R7, R14, -0.5 ;  /* 0xbf000000070e7423 */ /* 0x000fe2000000000e */
[C---:B------:R-:W-:Y:S01]  /*03a0*/  FFMA R13, R8.reuse, R13, -0.5 ;  /* 0xbf000000080d7423 */ /* 0x040fe2000000000d */
[----:B------:R-:W-:Y:S01]  /*03b0*/  ISETP.GT.U32.AND P1, PT, R5, 0x7f7fffff, PT ;  /* 0x7f7fffff0500780c */ /* 0x000fe20003f24070 */
[----:B------:R-:W-:Y:S01]  /*03c0*/  FFMA R12, R15, 1.1920928955078125e-07, R12 ;  /* 0x340000000f0c7823 */ /* 0x000fe2000000000c */
[----:B------:R-:W-:Y:S01]  /*03d0*/  FMUL R14, R7, R14 ;  /* 0x0000000e070e7220 */ /* 0x000fe20000400000 */
[----:B------:R-:W-:Y:S01]  /*03e0*/  FMUL R13, R8, R13 ;  /* 0x0000000d080d7220 */ /* 0x000fe20000400000 */
[----:B------:R-:W-:-:S02]  /*03f0*/  ISETP.GT.U32.AND P0, PT, R6, 0x7f7fffff, PT ;  /* 0x7f7fffff0600780c */ /* 0x000fc40003f04070 */
[----:B------:R-:W-:Y:S01]  /*0400*/  FFMA R7, R7, R14, R7 ;  /* 0x0000000e07077223 */ /* 0x000fe20000000007 */
[----:B------:R-:W-:Y:S01]  /*0410*/  FFMA R13, R8, R13, R8 ;  /* 0x0000000d080d7223 */ /* 0x000fe20000000008 */
[----:B------:R-:W-:Y:S02]  /*0420*/  MOV R8, 0x7f800000 ;  /* 0x7f80000000087802 */ /* 0x000fe40000000f00 */
[----:B------:R-:W-:Y:S01]  /*0430*/  FFMA R7, R12, 0.69314718246459960938, R7 ;  /* 0x3f3172180c077823 */ /* 0x000fe20000000007 */
[----:B------:R-:W-:Y:S02]  /*0440*/  FFMA R10, R10, 0.69314718246459960938, R13 ;  /* 0x3f3172180a0a7823 */ /* 0x000fe4000000000d */
[----:B------:R-:W-:Y:S01]  /*0450*/  @P1 FFMA R7, R5, R8, +INF ;  /* 0x7f80000005071423 */ /* 0x000fe20000000008 */
[----:B------:R-:W-:-:S03]  /*0460*/  FSETP.NEU.AND P1, PT, R6, RZ, PT ;  /* 0x000000ff0600720b */ /* 0x000fc60003f2d000 */
[----:B------:R-:W-:Y:S01]  /*0470*/  @P0 FFMA R10, R6, R8, +INF ;  /* 0x7f800000060a0423 */ /* 0x000fe20000000008 */
[----:B------:R-:W-:Y:S01]  /*0480*/  FSEL R7, R7, -INF , P2 ;  /* 0xff80000007077808 */ /* 0x000fe20001000000 */
[----:B--2---:R-:W-:-:S03]  /*0490*/  FADD R6, -R4, 1 ;  /* 0x3f80000004067421 */ /* 0x004fc60000000100 */
[----:B------:R-:W-:Y:S01]  /*04a0*/  FSEL R5, R10, -INF , P1 ;  /* 0xff8000000a057808 */ /* 0x000fe20000800000 */
[----:B------:R-:W-:-:S04]  /*04b0*/  FMUL R7, R6, R7 ;  /* 0x0000000706077220 */ /* 0x000fc80000400000 */
[----:B------:R-:W-:-:S04]  /*04c0*/  FFMA R5, -R4, R5, -R7 ;  /* 0x0000000504057223 */ /* 0x000fc80000000907 */
[----:B----4-:R-:W-:-:S05]  /*04d0*/  FADD R5, R5, R0 ;  /* 0x0000000005057221 */ /* 0x010fca0000000000 */
[----:B------:R-:W-:Y:S01]  /*04e0*/  STG.E desc[UR4][R2.64], R5 ;  /* 0x0000000502007986 */ /* 0x000fe2000c101904 */
[----:B------:R-:W-:Y:S05]  /*04f0*/  EXIT ;  /* 0x000000000000794d */ /* 0x000fea0003800000 */
.L_x_0:
[----:B------:R-:W-:-:S00]  /*0500*/  BRA `(.L_x_0) ;  /* 0xfffffffc00fc7947 */ /* 0x000fc0000383ffff */
[----:B------:R-:W-:-:S00]  /*0510*/  NOP ;  /* 0x0000000000007918 */ /* 0x000fc00000000000 */
        /* <DEDUP_REMOVED lines=14> */
.L_x_16:


//--------------------- .text._Z22upsample_linear_kernelPKfPfiiii --------------------------
	.section	.text._Z22upsample_linear_kernelPKfPfiiii,"ax",@progbits
	.align	128
        .global         _Z22upsample_linear_kernelPKfPfiiii
        .type           _Z22upsample_linear_kernelPKfPfiiii,@function
        .size           _Z22upsample_linear_kernelPKfPfiiii,(.L_x_15 - _Z22upsample_linear_kernelPKfPfiiii)
        .other          _Z22upsample_linear_kernelPKfPfiiii,@"STO_CUDA_ENTRY STV_DEFAULT"
_Z22upsample_linear_kernelPKfPfiiii:
.text._Z22upsample_linear_kernelPKfPfiiii:
[----:B------:R-:W-:Y:S01]  /*0000*/  LDC R1, c[0x0][0x37c] ;  /* 0x0000df00ff017b82 */ /* 0x000fe20000000800 */
[----:B------:R-:W0:Y:S07]  /*0010*/  S2R R5, SR_TID.Y ;  /* 0x0000000000057919 */ /* 0x000e2e0000002200 */
[----:B------:R-:W1:Y:S01]  /*0020*/  LDC R2, c[0x0][0x360] ;  /* 0x0000d800ff027b82 */ /* 0x000e620000000800 */
[----:B------:R-:W1:Y:S01]  /*0030*/  S2R R3, SR_TID.X ;  /* 0x0000000000037919 */ /* 0x000e620000002100 */
[----:B------:R-:W2:Y:S06]  /*0040*/  S2R R9, SR_TID.Z ;  /* 0x0000000000097919 */ /* 0x000eac0000002300 */
[----:B------:R-:W0:Y:S08]  /*0050*/  S2UR UR5, SR_CTAID.Y ;  /* 0x00000000000579c3 */ /* 0x000e300000002600 */
[----:B------:R-:W0:Y:S08]  /*0060*/  LDC R4, c[0x0][0x364] ;  /* 0x0000d900ff047b82 */ /* 0x000e300000000800 */
[----:B------:R-:W1:Y:S08]  /*0070*/  S2UR UR4, SR_CTAID.X ;  /* 0x00000000000479c3 */ /* 0x000e700000002500 */
[----:B------:R-:W3:Y:S08]  /*0080*/  LDC.64 R6, c[0x0][0x398] ;  /* 0x0000e600ff067b82 */ /* 0x000ef00000000a00 */
[----:B------:R-:W4:Y:S01]  /*0090*/  LDC.64 R10, c[0x0][0x390] ;  /* 0x0000e400ff0a7b82 */ /* 0x000f220000000a00 */
[----:B0-----:R-:W-:-:S07]  /*00a0*/  IMAD R4, R4, UR5, R5 ;  /* 0x0000000504047c24 */ /* 0x001fce000f8e0205 */
[----:B------:R-:W2:Y:S01]  /*00b0*/  S2UR UR6, SR_CTAID.Z ;  /* 0x00000000000679c3 */ /* 0x000ea20000002700 */
[----:B-1----:R-:W-:-:S07]  /*00c0*/  IMAD R2, R2, UR4, R3 ;  /* 0x0000000402027c24 */ /* 0x002fce000f8e0203 */
[----:B------:R-:W2:Y:S01]  /*00d0*/  LDC R0, c[0x0][0x368] ;  /* 0x0000da00ff007b82 */ /* 0x000ea20000000800 */
[----:B---3--:R-:W-:Y:S01]  /*00e0*/  IMAD R3, R7, R6, RZ ;  /* 0x0000000607037224 */ /* 0x008fe200078e02ff */
[----:B----4-:R-:W-:-:S04]  /*00f0*/  ISETP.GE.AND P0, PT, R4, R11, PT ;  /* 0x0000000b0400720c */ /* 0x010fc80003f06270 */
[----:B------:R-:W-:Y:S01]  /*0100*/  ISETP.GE.OR P0, PT, R2, R3, P0 ;  /* 0x000000030200720c */ /* 0x000fe20000706670 */
[----:B--2---:R-:W-:-:S05]  /*0110*/  IMAD R5, R0, UR6, R9 ;  /* 0x0000000600057c24 */ /* 0x004fca000f8e0209 */
[----:B------:R-:W-:-:S13]  /*0120*/  ISETP.GE.OR P0, PT, R5, R10, P0 ;  /* 0x0000000a0500720c */ /* 0x000fda0000706670 */
[----:B------:R-:W-:Y:S05]  /*0130*/  @P0 EXIT ;  /* 0x000000000000094d */ /* 0x000fea0003800000 */
[----:B------:R-:W-:Y:S01]  /*0140*/  IABS R3, R7 ;  /* 0x0000000700037213 */ /* 0x000fe20000000000 */
[----:B------:R-:W0:Y:S01]  /*0150*/  LDCU.64 UR4, c[0x0][0x358] ;  /* 0x00006b00ff0477ac */ /* 0x000e220008000a00 */
[----:B------:R-:W-:Y:S01]  /*0160*/  IABS R10, R2 ;  /* 0x00000002000a7213 */ /* 0x000fe20000000000 */
[----:B------:R-:W-:Y:S01]  /*0170*/  BSSY.RECONVERGENT B0, `(.L_x_1) ;  /* 0x0000025000007945 */ /* 0x000fe20003800200 */
[----:B------:R-:W1:Y:S08]  /*0180*/  I2F.RP R0, R3 ;  /* 0x0000000300007306 */ /* 0x000e700000209400 */
[----:B-1----:R-:W1:Y:S02]  /*0190*/  MUFU.RCP R0, R0 ;  /* 0x0000000000007308 */ /* 0x002e640000001000 */
[----:B-1----:R-:W-:-:S06]  /*01a0*/  VIADD R8, R0, 0xffffffe ;  /* 0x0ffffffe00087836 */ /* 0x002fcc0000000000 */
[----:B------:R1:W2:Y:S02]  /*01b0*/  F2I.FTZ.U32.TRUNC.NTZ R9, R8 ;  /* 0x0000000800097305 */ /* 0x0002a4000021f000 */
[----:B-1----:R-:W-:Y:S02]  /*01c0*/  IMAD.MOV.U32 R8, RZ, RZ, RZ ;  /* 0x000000ffff087224 */ /* 0x002fe400078e00ff */
[----:B--2---:R-:W-:-:S04]  /*01d0*/  IMAD.MOV R6, RZ, RZ, -R9 ;  /* 0x000000ffff067224 */ /* 0x004fc800078e0a09 */
[----:B------:R-:W-:-:S04]  /*01e0*/  IMAD R11, R6, R3, RZ ;  /* 0x00000003060b7224 */ /* 0x000fc800078e02ff */
[----:B------:R-:W-:-:S06]  /*01f0*/  IMAD.HI.U32 R9, R9, R11, R8 ;  /* 0x0000000b09097227 */ /* 0x000fcc00078e0008 */
[----:B------:R-:W-:-:S04]  /*0200*/  IMAD.HI.U32 R6, R9, R10, RZ ;  /* 0x0000000a09067227 */ /* 0x000fc800078e00ff */
[----:B------:R-:W-:-:S04]  /*0210*/  IMAD.MOV R0, RZ, RZ, -R6 ;  /* 0x000000ffff007224 */ /* 0x000fc800078e0a06 */
[----:B------:R-:W-:-:S05]  /*0220*/  IMAD R0, R3, R0, R10 ;  /* 0x0000000003007224 */ /* 0x000fca00078e020a */
[----:B------:R-:W-:-:S13]  /*0230*/  ISETP.GT.U32.AND P2, PT, R3, R0, PT ;  /* 0x000000000300720c */ /* 0x000fda0003f44070 */
[----:B------:R-:W-:Y:S02]  /*0240*/  @!P2 IMAD.IADD R0, R0, 0x1, -R3 ;  /* 0x000000010000a824 */ /* 0x000fe400078e0a03 */
[----:B------:R-:W-:Y:S01]  /*0250*/  @!P2 VIADD R6, R6, 0x1 ;  /* 0x000000010606a836 */ /* 0x000fe20000000000 */
[----:B------:R-:W-:Y:S02]  /*0260*/  ISETP.NE.AND P2, PT, R7, RZ, PT ;  /* 0x000000ff0700720c */ /* 0x000fe40003f45270 */
[----:B------:R-:W-:Y:S02]  /*0270*/  ISETP.GE.U32.AND P0, PT, R0, R3, PT ;  /* 0x000000030000720c */ /* 0x000fe40003f06070 */
[-C--:B------:R-:W-:Y:S02]  /*0280*/  LOP3.LUT R0, R2, R7.reuse, RZ, 0x3c, !PT ;  /* 0x0000000702007212 */ /* 0x080fe400078e3cff */
[----:B------:R-:W-:Y:S02]  /*0290*/  I2FP.F32.S32 R3, R7 ;  /* 0x0000000700037245 */ /* 0x000fe40000201400 */
[----:B------:R-:W-:-:S02]  /*02a0*/  ISETP.GE.AND P1, PT, R0, RZ, PT ;  /* 0x000000ff0000720c */ /* 0x000fc40003f26270 */
[----:B------:R-:W1:Y:S05]  /*02b0*/  MUFU.RCP R8, R3 ;  /* 0x0000000300087308 */ /* 0x000e6a0000001000 */
[----:B------:R-:W-:-:S06]  /*02c0*/  @P0 VIADD R6, R6, 0x1 ;  /* 0x0000000106060836 */ /* 0x000fcc0000000000 */
[----:B------:R-:W-:Y:S02]  /*02d0*/  @!P1 IADD3 R6, PT, PT, -R6, RZ, RZ ;  /* 0x000000ff06069210 */ /* 0x000fe40007ffe1ff */
[----:B------:R-:W-:-:S05]  /*02e0*/  @!P2 LOP3.LUT R6, RZ, R7, RZ, 0x33, !PT ;  /* 0x00000007ff06a212 */ /* 0x000fca00078e33ff */
[----:B------:R-:W-:-:S04]  /*02f0*/  IMAD.MOV R0, RZ, RZ, -R6 ;  /* 0x000000ffff007224 */ /* 0x000fc800078e0a06 */
[----:B------:R-:W-:Y:S02]  /*0300*/  IMAD R0, R7, R0, R2 ;  /* 0x0000000007007224 */ /* 0x000fe400078e0202 */
[----:B-1----:R-:W-:-:S03]  /*0310*/  FFMA R7, -R3, R8, 1 ;  /* 0x3f80000003077423 */ /* 0x002fc60000000108 */
[----:B------:R-:W-:Y:S01]  /*0320*/  I2FP.F32.S32 R0, R0 ;  /* 0x0000000000007245 */ /* 0x000fe20000201400 */
[----:B------:R-:W-:-:S03]  /*0330*/  FFMA R7, R8, R7, R8 ;  /* 0x0000000708077223 */ /* 0x000fc60000000008 */
[----:B------:R-:W1:Y:S01]  /*0340*/  FCHK P0, R0, R3 ;  /* 0x0000000300007302 */ /* 0x000e620000000000 */
[----:B------:R-:W-:-:S04]  /*0350*/  FFMA R8, R0, R7, RZ ;  /* 0x0000000700087223 */ /* 0x000fc800000000ff */
[----:B------:R-:W-:-:S04]  /*0360*/  FFMA R9, -R3, R8, R0 ;  /* 0x0000000803097223 */ /* 0x000fc80000000100 */
[----:B------:R-:W-:Y:S01]  /*0370*/  FFMA R10, R7, R9, R8 ;  /* 0x00000009070a7223 */ /* 0x000fe20000000008 */
[----:B01----:R-:W-:Y:S06]  /*0380*/  @!P0 BRA `(.L_x_2) ;  /* 0x00000000000c8947 */ /* 0x003fec0003800000 */
[----:B------:R-:W-:-:S07]  /*0390*/  MOV R8, 0x3b0 ;  /* 0x000003b000087802 */ /* 0x000fce0000000f00 */
[----:B------:R-:W-:Y:S05]  /*03a0*/  CALL.REL.NOINC `($__internal_0_$__cuda_sm3x_div_rn_noftz_f32_slowpath) ;  /* 0x0000000000507944 */ /* 0x000fea0003c00000 */
[----:B------:R-:W-:-:S07]  /*03b0*/  IMAD.MOV.U32 R10, RZ, RZ, R0 ;  /* 0x000000ffff0a7224 */ /* 0x000fce00078e0000 */
.L_x_2:
[----:B------:R-:W-:Y:S05]  /*03c0*/  BSYNC.RECONVERGENT B0 ;  /* 0x0000000000007941 */ /* 0x000fea0003800200 */
.L_x_1:
[----:B------:R-:W0:Y:S01]  /*03d0*/  LDCU UR6, c[0x0][0x394] ;  /* 0x00007280ff0677ac */ /* 0x000e220008000800 */
[----:B------:R-:W1:Y:S01]  /*03e0*/  LDC.64 R8, c[0x0][0x380] ;  /* 0x0000e000ff087b82 */ /* 0x000e620000000a00 */
[----:B------:R-:W2:Y:S01]  /*03f0*/  LDCU.64 UR8, c[0x0][0x398] ;  /* 0x00007300ff0877ac */ /* 0x000ea20008000a00 */
[----:B0-----:R-:W-:Y:S02]  /*0400*/  IMAD R5, R5, UR6, RZ ;  /* 0x0000000605057c24 */ /* 0x001fe4000f8e02ff */
[----:B--2---:R-:W-:-:S04]  /*0410*/  IMAD R4, R4, UR8, RZ ;  /* 0x0000000804047c24 */ /* 0x004fc8000f8e02ff */
[----:B------:R-:W-:-:S04]  /*0420*/  IMAD R3, R5, UR8, R4 ;  /* 0x0000000805037c24 */ /* 0x000fc8000f8e0204 */
[----:B------:R-:W-:Y:S02]  /*0430*/  IMAD.IADD R5, R6, 0x1, R3 ;  /* 0x0000000106057824 */ /* 0x000fe400078e0203 */
[----:B------:R-:W0:Y:S02]  /*0440*/  LDC.64 R6, c[0x0][0x388] ;  /* 0x0000e200ff067b82 */ /* 0x000e240000000a00 */
[----:B-1----:R-:W-:-:S05]  /*0450*/  IMAD.WIDE R4, R5, 0x4, R8 ;  /* 0x0000000405047825 */ /* 0x002fca00078e0208 */
[----:B------:R-:W2:Y:S04]  /*0460*/  LDG.E R9, desc[UR4][R4.64] ;  /* 0x0000000404097981 */ /* 0x000ea8000c1e1900 */
[----:B------:R-:W3:Y:S01]  /*0470*/  LDG.E R8, desc[UR4][R4.64+0x4] ;  /* 0x0000040404087981 */ /* 0x000ee2000c1e1900 */
[----:B------:R-:W-:Y:S01]  /*0480*/  FADD R0, -R10, 1 ;  /* 0x3f8000000a007421 */ /* 0x000fe20000000100 */
[----:B------:R-:W-:-:S04]  /*0490*/  IMAD R3, R3, UR9, R2 ;  /* 0x0000000903037c24 */ /* 0x000fc8000f8e0202 */
[----:B0-----:R-:W-:-:S04]  /*04a0*/  IMAD.WIDE R2, R3, 0x4, R6 ;  /* 0x0000000403027825 */ /* 0x001fc800078e0206 */
[----:B--2---:R-:W-:-:S04]  /*04b0*/  FMUL R9, R0, R9 ;  /* 0x0000000900097220 */ /* 0x004fc80000400000 */
[----:B---3--:R-:W-:-:S05]  /*04c0*/  FFMA R9, R8, R10, R9 ;  /* 0x0000000a08097223 */ /* 0x008fca0000000009 */
[----:B------:R-:W-:Y:S01]  /*04d0*/  STG.E desc[UR4][R2.64], R9 ;  /* 0x0000000902007986 */ /* 0x000fe2000c101904 */
[----:B------:R-:W-:Y:S05]  /*04e0*/  EXIT ;  /* 0x000000000000794d */ /* 0x000fea0003800000 */
        .weak           $__internal_0_$__cuda_sm3x_div_rn_noftz_f32_slowpath
        .type           $__internal_0_$__cuda_sm3x_div_rn_noftz_f32_slowpath,@function
        .size           $__internal_0_$__cuda_sm3x_div_rn_noftz_f32_slowpath,(.L_x_15 - $__internal_0_$__cuda_sm3x_div_rn_noftz_f32_slowpath)
$__internal_0_$__cuda_sm3x_div_rn_noftz_f32_slowpath:
[--C-:B------:R-:W-:Y:S01]  /*04f0*/  SHF.R.U32.HI R9, RZ, 0x17, R3.reuse ;  /* 0x00000017ff097819 */ /* 0x100fe20000011603 */
[----:B------:R-:W-:Y:S01]  /*0500*/  BSSY.RECONVERGENT B1, `(.L_x_3) ;  /* 0x0000064000017945 */ /* 0x000fe20003800200 */
[----:B------:R-:W-:Y:S01]  /*0510*/  SHF.R.U32.HI R7, RZ, 0x17, R0 ;  /* 0x00000017ff077819 */ /* 0x000fe20000011600 */
[----:B------:R-:W-:Y:S01]  /*0520*/  IMAD.MOV.U32 R11, RZ, RZ, R3 ;  /* 0x000000ffff0b7224 */ /* 0x000fe200078e0003 */
[----:B------:R-:W-:Y:S02]  /*0530*/  LOP3.LUT R9, R9, 0xff, RZ, 0xc0, !PT ;  /* 0x000000ff09097812 */ /* 0x000fe400078ec0ff */
[----:B------:R-:W-:Y:S02]  /*0540*/  LOP3.LUT R14, R7, 0xff, RZ, 0xc0, !PT ;  /* 0x000000ff070e7812 */ /* 0x000fe400078ec0ff */
[----:B------:R-:W-:Y:S01]  /*0550*/  MOV R10, R0 ;  /* 0x00000000000a7202 */ /* 0x000fe20000000f00 */
[----:B------:R-:W-:Y:S02]  /*0560*/  VIADD R12, R9, 0xffffffff ;  /* 0xffffffff090c7836 */ /* 0x000fe40000000000 */
[----:B------:R-:W-:-:S03]  /*0570*/  VIADD R13, R14, 0xffffffff ;  /* 0xffffffff0e0d7836 */ /* 0x000fc60000000000 */
[----:B------:R-:W-:-:S04]  /*0580*/  ISETP.GT.U32.AND P0, PT, R12, 0xfd, PT ;  /* 0x000000fd0c00780c */ /* 0x000fc80003f04070 */
[----:B------:R-:W-:-:S13]  /*0590*/  ISETP.GT.U32.OR P0, PT, R13, 0xfd, P0 ;  /* 0x000000fd0d00780c */ /* 0x000fda0000704470 */
[----:B------:R-:W-:Y:S01]  /*05a0*/  @!P0 IMAD.MOV.U32 R7, RZ, RZ, RZ ;  /* 0x000000ffff078224 */ /* 0x000fe200078e00ff */
[----:B------:R-:W-:Y:S06]  /*05b0*/  @!P0 BRA `(.L_x_4) ;  /* 0x00000000005c8947 */ /* 0x000fec0003800000 */
[----:B------:R-:W-:Y:S02]  /*05c0*/  FSETP.GTU.FTZ.AND P0, PT, |R0|, +INF , PT ;  /* 0x7f8000000000780b */ /* 0x000fe40003f1c200 */
[----:B------:R-:W-:-:S04]  /*05d0*/  FSETP.GTU.FTZ.AND P1, PT, |R3|, +INF , PT ;  /* 0x7f8000000300780b */ /* 0x000fc80003f3c200 */
[----:B------:R-:W-:-:S13]  /*05e0*/  PLOP3.LUT P0, PT, P0, P1, PT, 0xf8, 0x8f ;  /* 0x00000000008f781c */ /* 0x000fda0000703f70 */
[----:B------:R-:W-:Y:S05]  /*05f0*/  @P0 BRA `(.L_x_5) ;  /* 0x00000004004c0947 */ /* 0x000fea0003800000 */
[----:B------:R-:W-:-:S13]  /*0600*/  LOP3.LUT P0, RZ, R11, 0x7fffffff, R10, 0xc8, !PT ;  /* 0x7fffffff0bff7812 */ /* 0x000fda000780c80a */
[----:B------:R-:W-:Y:S05]  /*0610*/  @!P0 BRA `(.L_x_6) ;  /* 0x00000004003c8947 */ /* 0x000fea0003800000 */
[C---:B------:R-:W-:Y:S02]  /*0620*/  FSETP.NEU.FTZ.AND P2, PT, |R0|.reuse, +INF , PT ;  /* 0x7f8000000000780b */ /* 0x040fe40003f5d200 */
[----:B------:R-:W-:Y:S02]  /*0630*/  FSETP.NEU.FTZ.AND P1, PT, |R3|, +INF , PT ;  /* 0x7f8000000300780b */ /* 0x000fe40003f3d200 */
[----:B------:R-:W-:-:S11]  /*0640*/  FSETP.NEU.FTZ.AND P0, PT, |R0|, +INF , PT ;  /* 0x7f8000000000780b */ /* 0x000fd60003f1d200 */
[----:B------:R-:W-:Y:S05]  /*0650*/  @!P1 BRA !P2, `(.L_x_6) ;  /* 0x00000004002c9947 */ /* 0x000fea0005000000 */
[----:B------:R-:W-:-:S04]  /*0660*/  LOP3.LUT P2, RZ, R10, 0x7fffffff, RZ, 0xc0, !PT ;  /* 0x7fffffff0aff7812 */ /* 0x000fc8000784c0ff */
[----:B------:R-:W-:-:S13]  /*0670*/  PLOP3.LUT P1, PT, P1, P2, PT, 0x2f, 0xf2 ;  /* 0x0000000000f2781c */ /* 0x000fda0000f24577 */
[----:B------:R-:W-:Y:S05]  /*0680*/  @P1 BRA `(.L_x_7) ;  /* 0x0000000400181947 */ /* 0x000fea0003800000 */
[----:B------:R-:W-:-:S04]  /*0690*/  LOP3.LUT P1, RZ, R11, 0x7fffffff, RZ, 0xc0, !PT ;  /* 0x7fffffff0bff7812 */ /* 0x000fc8000782c0ff */
[----:B------:R-:W-:-:S13]  /*06a0*/  PLOP3.LUT P0, PT, P0, P1, PT, 0x2f, 0xf2 ;  /* 0x0000000000f2781c */ /* 0x000fda0000702577 */
[----:B------:R-:W-:Y:S05]  /*06b0*/  @P0 BRA `(.L_x_8) ;  /* 0x0000000400000947 */ /* 0x000fea0003800000 */
[----:B------:R-:W-:Y:S02]  /*06c0*/  ISETP.GE.AND P0, PT, R13, RZ, PT ;  /* 0x000000ff0d00720c */ /* 0x000fe40003f06270 */
[----:B------:R-:W-:-:S11]  /*06d0*/  ISETP.GE.AND P1, PT, R12, RZ, PT ;  /* 0x000000ff0c00720c */ /* 0x000fd60003f26270 */
[----:B------:R-:W-:Y:S02]  /*06e0*/  @P0 IMAD.MOV.U32 R7, RZ, RZ, RZ ;  /* 0x000000ffff070224 */ /* 0x000fe400078e00ff */
[----:B------:R-:W-:Y:S01]  /*06f0*/  @!P0 FFMA R10, R0, 1.84467440737095516160e+19, RZ ;  /* 0x5f800000000a8823 */ /* 0x000fe200000000ff */
[----:B------:R-:W-:Y:S02]  /*0700*/  @!P0 IMAD.MOV.U32 R7, RZ, RZ, -0x40 ;  /* 0xffffffc0ff078424 */ /* 0x000fe400078e00ff */
[----:B------:R-:W-:Y:S02]  /*0710*/  @!P1 FFMA R11, R3, 1.84467440737095516160e+19, RZ ;  /* 0x5f800000030b9823 */ /* 0x000fe400000000ff */
[----:B------:R-:W-:-:S07]  /*0720*/  @!P1 VIADD R7, R7, 0x40 ;  /* 0x0000004007079836 */ /* 0x000fce0000000000 */
.L_x_4:
[----:B------:R-:W-:Y:S01]  /*0730*/  LEA R0, R9, 0xc0800000, 0x17 ;  /* 0xc080000009007811 */ /* 0x000fe200078eb8ff */
[----:B------:R-:W-:Y:S01]  /*0740*/  VIADD R3, R14, 0xffffff81 ;  /* 0xffffff810e037836 */ /* 0x000fe20000000000 */
[----:B------:R-:W-:Y:S02]  /*0750*/  BSSY.RECONVERGENT B2, `(.L_x_9) ;  /* 0x0000035000027945 */ /* 0x000fe40003800200 */
[----:B------:R-:W-:Y:S01]  /*0760*/  IADD3 R11, PT, PT, -R0, R11, RZ ;  /* 0x0000000b000b7210 */ /* 0x000fe20007ffe1ff */
[----:B------:R-:W-:-:S03]  /*0770*/  IMAD R0, R3, -0x800000, R10 ;  /* 0xff80000003007824 */ /* 0x000fc600078e020a */
[----:B------:R-:W0:Y:S01]  /*0780*/  MUFU.RCP R12, R11 ;  /* 0x0000000b000c7308 */ /* 0x000e220000001000 */
[----:B------:R-:W-:-:S04]  /*0790*/  FADD.FTZ R13, -R11, -RZ ;  /* 0x800000ff0b0d7221 */ /* 0x000fc80000010100 */
[----:B0-----:R-:W-:-:S04]  /*07a0*/  FFMA R15, R12, R13, 1 ;  /* 0x3f8000000c0f7423 */ /* 0x001fc8000000000d */
[----:B------:R-:W-:-:S04]  /*07b0*/  FFMA R17, R12, R15, R12 ;  /* 0x0000000f0c117223 */ /* 0x000fc8000000000c */
[----:B------:R-:W-:-:S04]  /*07c0*/  FFMA R10, R0, R17, RZ ;  /* 0x00000011000a7223 */ /* 0x000fc800000000ff */
[----:B------:R-:W-:-:S04]  /*07d0*/  FFMA R15, R13, R10, R0 ;  /* 0x0000000a0d0f7223 */ /* 0x000fc80000000000 */
[----:B------:R-:W-:Y:S01]  /*07e0*/  FFMA R12, R17, R15, R10 ;  /* 0x0000000f110c7223 */ /* 0x000fe2000000000a */
[----:B------:R-:W-:-:S03]  /*07f0*/  IADD3 R10, PT, PT, R3, 0x7f, -R9 ;  /* 0x0000007f030a7810 */ /* 0x000fc60007ffe809 */
[----:B------:R-:W-:Y:S02]  /*0800*/  FFMA R13, R13, R12, R0 ;  /* 0x0000000c0d0d7223 */ /* 0x000fe40000000000 */
[----:B------:R-:W-:Y:S02]  /*0810*/  IMAD.IADD R10, R10, 0x1, R7 ;  /* 0x000000010a0a7824 */ /* 0x000fe400078e0207 */
[----:B------:R-:W-:-:S05]  /*0820*/  FFMA R0, R17, R13, R12 ;  /* 0x0000000d11007223 */ /* 0x000fca000000000c */
[----:B------:R-:W-:-:S04]  /*0830*/  SHF.R.U32.HI R3, RZ, 0x17, R0 ;  /* 0x00000017ff037819 */ /* 0x000fc80000011600 */
[----:B------:R-:W-:-:S05]  /*0840*/  LOP3.LUT R3, R3, 0xff, RZ, 0xc0, !PT ;  /* 0x000000ff03037812 */ /* 0x000fca00078ec0ff */
[----:B------:R-:W-:-:S04]  /*0850*/  IMAD.IADD R9, R3, 0x1, R10 ;  /* 0x0000000103097824 */ /* 0x000fc800078e020a */
[----:B------:R-:W-:-:S05]  /*0860*/  VIADD R3, R9, 0xffffffff ;  /* 0xffffffff09037836 */ /* 0x000fca0000000000 */
[----:B------:R-:W-:-:S13]  /*0870*/  ISETP.GE.U32.AND P0, PT, R3, 0xfe, PT ;  /* 0x000000fe0300780c */ /* 0x000fda0003f06070 */
[----:B------:R-:W-:Y:S05]  /*0880*/  @!P0 BRA `(.L_x_10) ;  /* 0x0000000000808947 */ /* 0x000fea0003800000 */
[----:B------:R-:W-:-:S13]  /*0890*/  ISETP.GT.AND P0, PT, R9, 0xfe, PT ;  /* 0x000000fe0900780c */ /* 0x000fda0003f04270 */
[----:B------:R-:W-:Y:S05]  /*08a0*/  @P0 BRA `(.L_x_11) ;  /* 0x00000000006c0947 */ /* 0x000fea0003800000 */
[----:B------:R-:W-:-:S13]  /*08b0*/  ISETP.GE.AND P0, PT, R9, 0x1, PT ;  /* 0x000000010900780c */ /* 0x000fda0003f06270 */
[----:B------:R-:W-:Y:S05]  /*08c0*/  @P0 BRA `(.L_x_12) ;  /* 0x0000000000740947 */ /* 0x000fea0003800000 */
[----:B------:R-:W-:Y:S02]  /*08d0*/  ISETP.GE.AND P0, PT, R9, -0x18, PT ;  /* 0xffffffe80900780c */ /* 0x000fe40003f06270 */
[----:B------:R-:W-:-:S11]  /*08e0*/  LOP3.LUT R0, R0, 0x80000000, RZ, 0xc0, !PT ;  /* 0x8000000000007812 */ /* 0x000fd600078ec0ff */
[----:B------:R-:W-:Y:S05]  /*08f0*/  @!P0 BRA `(.L_x_12) ;  /* 0x0000000000688947 */ /* 0x000fea0003800000 */
[CCC-:B------:R-:W-:Y:S01]  /*0900*/  FFMA.RZ R3, R17.reuse, R13.reuse, R12.reuse ;  /* 0x0000000d11037223 */ /* 0x1c0fe2000000c00c */
[-CC-:B------:R-:W-:Y:S01]  /*0910*/  FFMA.RM R10, R17, R13.reuse, R12.reuse ;  /* 0x0000000d110a7223 */ /* 0x180fe2000000400c */
[C---:B------:R-:W-:Y:S02]  /*0920*/  ISETP.NE.AND P2, PT, R9.reuse, RZ, PT ;  /* 0x000000ff0900720c */ /* 0x040fe40003f45270 */
[----:B------:R-:W-:Y:S02]  /*0930*/  ISETP.NE.AND P1, PT, R9, RZ, PT ;  /* 0x000000ff0900720c */ /* 0x000fe40003f25270 */
[----:B------:R-:W-:Y:S01]  /*0940*/  LOP3.LUT R7, R3, 0x7fffff, RZ, 0xc0, !PT ;  /* 0x007fffff03077812 */ /* 0x000fe200078ec0ff */
[----:B------:R-:W-:Y:S01]  /*0950*/  FFMA.RP R3, R17, R13, R12 ;  /* 0x0000000d11037223 */ /* 0x000fe2000000800c */
[C---:B------:R-:W-:Y:S01]  /*0960*/  VIADD R12, R9.reuse, 0x20 ;  /* 0x00000020090c7836 */ /* 0x040fe20000000000 */
[----:B------:R-:W-:Y:S02]  /*0970*/  IADD3 R9, PT, PT, -R9, RZ, RZ ;  /* 0x000000ff09097210 */ /* 0x000fe40007ffe1ff */
[----:B------:R-:W-:-:S02]  /*0980*/  LOP3.LUT R7, R7, 0x800000, RZ, 0xfc, !PT ;  /* 0x0080000007077812 */ /* 0x000fc400078efcff */
[----:B------:R-:W-:Y:S02]  /*0990*/  FSETP.NEU.FTZ.AND P0, PT, R3, R10, PT ;  /* 0x0000000a0300720b */ /* 0x000fe40003f1d000 */
[----:B------:R-:W-:Y:S02]  /*09a0*/  SHF.L.U32 R12, R7, R12, RZ ;  /* 0x0000000c070c7219 */ /* 0x000fe400000006ff */
[----:B------:R-:W-:Y:S02]  /*09b0*/  SEL R10, R9, RZ, P2 ;  /* 0x000000ff090a7207 */ /* 0x000fe40001000000 */
[----:B------:R-:W-:Y:S02]  /*09c0*/  ISETP.NE.AND P1, PT, R12, RZ, P1 ;  /* 0x000000ff0c00720c */ /* 0x000fe40000f25270 */
[----:B------:R-:W-:Y:S02]  /*09d0*/  SHF.R.U32.HI R10, RZ, R10, R7 ;  /* 0x0000000aff0a7219 */ /* 0x000fe40000011607 */
[----:B------:R-:W-:-:S02]  /*09e0*/  PLOP3.LUT P0, PT, P0, P1, PT, 0xf8, 0x8f ;  /* 0x00000000008f781c */ /* 0x000fc40000703f70 */
[----:B------:R-:W-:Y:S02]  /*09f0*/  SHF.R.U32.HI R12, RZ, 0x1, R10 ;  /* 0x00000001ff0c7819 */ /* 0x000fe4000001160a */
[----:B------:R-:W-:-:S04]  /*0a00*/  SEL R3, RZ, 0x1, !P0 ;  /* 0x00000001ff037807 */ /* 0x000fc80004000000 */
[----:B------:R-:W-:-:S04]  /*0a10*/  LOP3.LUT R3, R3, 0x1, R12, 0xf8, !PT ;  /* 0x0000000103037812 */ /* 0x000fc800078ef80c */
[----:B------:R-:W-:-:S05]  /*0a20*/  LOP3.LUT R3, R3, R10, RZ, 0xc0, !PT ;  /* 0x0000000a03037212 */ /* 0x000fca00078ec0ff */
[----:B------:R-:W-:-:S05]  /*0a30*/  IMAD.IADD R3, R12, 0x1, R3 ;  /* 0x000000010c037824 */ /* 0x000fca00078e0203 */
[----:B------:R-:W-:Y:S01]  /*0a40*/  LOP3.LUT R0, R3, R0, RZ, 0xfc, !PT ;  /* 0x0000000003007212 */ /* 0x000fe200078efcff */
[----:B------:R-:W-:Y:S06]  /*0a50*/  BRA `(.L_x_12) ;  /* 0x0000000000107947 */ /* 0x000fec0003800000 */
.L_x_11:
[----:B------:R-:W-:-:S04]  /*0a60*/  LOP3.LUT R0, R0, 0x80000000, RZ, 0xc0, !PT ;  /* 0x8000000000007812 */ /* 0x000fc800078ec0ff */
[----:B------:R-:W-:Y:S01]  /*0a70*/  LOP3.LUT R0, R0, 0x7f800000, RZ, 0xfc, !PT ;  /* 0x7f80000000007812 */ /* 0x000fe200078efcff */
[----:B------:R-:W-:Y:S06]  /*0a80*/  BRA `(.L_x_12) ;  /* 0x0000000000047947 */ /* 0x000fec0003800000 */
.L_x_10:
[----:B------:R-:W-:-:S07]  /*0a90*/  IMAD R0, R10, 0x800000, R0 ;  /* 0x008000000a007824 */ /* 0x000fce00078e0200 */
.L_x_12:
[----:B------:R-:W-:Y:S05]  /*0aa0*/  BSYNC.RECONVERGENT B2 ;  /* 0x0000000000027941 */ /* 0x000fea0003800200 */
.L_x_9:
[----:B------:R-:W-:Y:S05]  /*0ab0*/  BRA `(.L_x_13) ;  /* 0x0000000000207947 */ /* 0x000fea0003800000 */
.L_x_8:
[----:B------:R-:W-:-:S04]  /*0ac0*/  LOP3.LUT R0, R11, 0x80000000, R10, 0x48, !PT ;  /* 0x800000000b007812 */ /* 0x000fc800078e480a */
[----:B------:R-:W-:Y:S01]  /*0ad0*/  LOP3.LUT R0, R0, 0x7f800000, RZ, 0xfc, !PT ;  /* 0x7f80000000007812 */ /* 0x000fe200078efcff */
[----:B------:R-:W-:Y:S06]  /*0ae0*/  BRA `(.L_x_13) ;  /* 0x0000000000147947 */ /* 0x000fec0003800000 */
.L_x_7:
[----:B------:R-:W-:Y:S01]  /*0af0*/  LOP3.LUT R0, R11, 0x80000000, R10, 0x48, !PT ;  /* 0x800000000b007812 */ /* 0x000fe200078e480a */
[----:B------:R-:W-:Y:S06]  /*0b00*/  BRA `(.L_x_13) ;  /* 0x00000000000c7947 */ /* 0x000fec0003800000 */
.L_x_6:
[----:B------:R-:W0:Y:S01]  /*0b10*/  MUFU.RSQ R0, -QNAN ;  /* 0xffc0000000007908 */ /* 0x000e220000001400 */
[----:B------:R-:W-:Y:S05]  /*0b20*/  BRA `(.L_x_13) ;  /* 0x0000000000047947 */ /* 0x000fea0003800000 */
.L_x_5:
[----:B------:R-:W-:-:S07]  /*0b30*/  FADD.FTZ R0, R0, R3 ;  /* 0x0000000300007221 */ /* 0x000fce0000010000 */
.L_x_13:
[----:B------:R-:W-:Y:S05]  /*0b40*/  BSYNC.RECONVERGENT B1 ;  /* 0x0000000000017941 */ /* 0x000fea0003800200 */
.L_x_3:
[----:B------:R-:W-:-:S04]  /*0b50*/  IMAD.MOV.U32 R9, RZ, RZ, 0x0 ;  /* 0x00000000ff097424 */ /* 0x000fc800078e00ff */
[----:B0-----:R-:W-:Y:S05]  /*0b60*/  RET.REL.NODEC R8 `(_Z22upsample_linear_kernelPKfPfiiii) ;  /* 0xfffffff408247950 */ /* 0x001fea0003c3ffff */
.L_x_14:
        /* <DEDUP_REMOVED lines=9> */
.L_x_15:


//--------------------- .nv.shared.reserved.0     --------------------------
	.section	.nv.shared.reserved.0,"aw",@nobits
	.weak		__nv_reservedSMEM_offset_0_alias
	.size		__nv_reservedSMEM_offset_0_alias, 0, 64
	.other		__nv_reservedSMEM_offset_0_alias,@"STO_CUDA_RESERVED_SHARED STV_DEFAULT"
__nv_reservedSMEM_offset_0_alias:
	.zero		0
	.zero		64


//--------------------- .nv.constant0._Z15bce_loss_kernelPKfS0_Pfiii --------------------------
	.section	.nv.constant0._Z15bce_loss_kernelPKfS0_Pfiii,"a",@progbits
	.sectionflags	@""
	.align	4
.nv.constant0._Z15bce_loss_kernelPKfS0_Pfiii:
	.zero		932


//--------------------- .nv.constant0._Z22upsample_linear_kernelPKfPfiiii --------------------------
	.section	.nv.constant0._Z22upsample_linear_kernelPKfPfiiii,"a",@progbits
	.sectionflags	@""
	.align	4
.nv.constant0._Z22upsample_linear_kernelPKfPfiiii:
	.zero		928


//--------------------- SYMBOLS --------------------------

	.type		.nv.reservedSmem.offset0,@object
	.size		.nv.reservedSmem.offset0,0x4
